	.headerflags	@"EF_CUDA_TEXMODE_UNIFIED EF_CUDA_64BIT_ADDRESS EF_CUDA_ACCELERATORS EF_CUDA_SM90 EF_CUDA_VIRTUAL_SM(EF_CUDA_SM90)"
	.elftype	@"ET_EXEC"


//--------------------- .nv.info                  --------------------------
	.section	.nv.info,"",@"SHT_CUDA_INFO"
	.align	4


	//----- nvinfo : EIATTR_REGCOUNT
	.align		4
        /*0000*/ 	.byte	0x04, 0x2f
        /*0002*/ 	.short	(.L_3 - .L_2)
	.align		4
.L_2:
        /*0004*/ 	.word	index@(triton_poi_fused__native_batch_norm_legit_no_training_add_cat_relu_8)
        /*0008*/ 	.word	0x00000014


	//----- nvinfo : EIATTR_MIN_STACK_SIZE
	.align		4
.L_3:
        /*000c*/ 	.byte	0x04, 0x12
        /*000e*/ 	.short	(.L_5 - .L_4)
	.align		4
.L_4:
        /*0010*/ 	.word	index@(triton_poi_fused__native_batch_norm_legit_no_training_add_cat_relu_8)
        /*0014*/ 	.word	0x00000000


	//----- nvinfo : EIATTR_FRAME_SIZE
	.align		4
.L_5:
        /*0018*/ 	.byte	0x04, 0x11
        /*001a*/ 	.short	(.L_7 - .L_6)
	.align		4
.L_6:
        /*001c*/ 	.word	index@(triton_poi_fused__native_batch_norm_legit_no_training_add_cat_relu_8)
        /*0020*/ 	.word	0x00000000


	//----- nvinfo : EIATTR_MIN_STACK_SIZE
	.align		4
.L_7:
        /*0024*/ 	.byte	0x04, 0x12
        /*0026*/ 	.short	(.L_9 - .L_8)
	.align		4
.L_8:
        /*0028*/ 	.word	index@(triton_poi_fused__native_batch_norm_legit_no_training_add_cat_relu_8)
        /*002c*/ 	.word	0x00000000
.L_9:


//--------------------- .nv.info.triton_poi_fused__native_batch_norm_legit_no_training_add_cat_relu_8 --------------------------
	.section	.nv.info.triton_poi_fused__native_batch_norm_legit_no_training_add_cat_relu_8,"",@"SHT_CUDA_INFO"
	.sectionflags	@""
	.align	4


	//----- nvinfo : EIATTR_CUDA_API_VERSION
	.align		4
        /*0000*/ 	.byte	0x04, 0x37
        /*0002*/ 	.short	(.L_11 - .L_10)
.L_10:
        /*0004*/ 	.word	0x0000007c


	//----- nvinfo : EIATTR_KPARAM_INFO
	.align		4
.L_11:
        /*0008*/ 	.byte	0x04, 0x17
        /*000a*/ 	.short	(.L_13 - .L_12)
.L_12:
        /*000c*/ 	.word	0x00000000
        /*0010*/ 	.short	0x0008
        /*0012*/ 	.short	0x0040
        /*0014*/ 	.byte	0x00, 0xf0, 0x11, 0x00


	//----- nvinfo : EIATTR_KPARAM_INFO
	.align		4
.L_13:
        /*0018*/ 	.byte	0x04, 0x17
        /*001a*/ 	.short	(.L_15 - .L_14)
.L_14:
        /*001c*/ 	.word	0x00000000
        /*0020*/ 	.short	0x0007
        /*0022*/ 	.short	0x0038
        /*0024*/ 	.byte	0x00, 0xf4, 0x21, 0x00


	//----- nvinfo : EIATTR_KPARAM_INFO
	.align		4
.L_15:
        /*0028*/ 	.byte	0x04, 0x17
        /*002a*/ 	.short	(.L_17 - .L_16)
.L_16:
        /*002c*/ 	.word	0x00000000
        /*0030*/ 	.short	0x0006
        /*0032*/ 	.short	0x0030
        /*0034*/ 	.byte	0x00, 0xf4, 0x21, 0x00


	//----- nvinfo : EIATTR_KPARAM_INFO
	.align		4
.L_17:
        /*0038*/ 	.byte	0x04, 0x17
        /*003a*/ 	.short	(.L_19 - .L_18)
.L_18:
        /*003c*/ 	.word	0x00000000
        /*0040*/ 	.short	0x0005
        /*0042*/ 	.short	0x0028
        /*0044*/ 	.byte	0x00, 0xf4, 0x21, 0x00


	//----- nvinfo : EIATTR_KPARAM_INFO
	.align		4
.L_19:
        /*0048*/ 	.byte	0x04, 0x17
        /*004a*/ 	.short	(.L_21 - .L_20)
.L_20:
        /*004c*/ 	.word	0x00000000
        /*0050*/ 	.short	0x0004
        /*0052*/ 	.short	0x0020
        /*0054*/ 	.byte	0x00, 0xf4, 0x21, 0x00


	//----- nvinfo : EIATTR_KPARAM_INFO
	.align		4
.L_21:
        /*0058*/ 	.byte	0x04, 0x17
        /*005a*/ 	.short	(.L_23 - .L_22)
.L_22:
        /*005c*/ 	.word	0x00000000
        /*0060*/ 	.short	0x0003
        /*0062*/ 	.short	0x0018
        /*0064*/ 	.byte	0x00, 0xf4, 0x21, 0x00


	//----- nvinfo : EIATTR_KPARAM_INFO
	.align		4
.L_23:
        /*0068*/ 	.byte	0x04, 0x17
        /*006a*/ 	.short	(.L_25 - .L_24)
.L_24:
        /*006c*/ 	.word	0x00000000
        /*0070*/ 	.short	0x0002
        /*0072*/ 	.short	0x0010
        /*0074*/ 	.byte	0x00, 0xf4, 0x21, 0x00


	//----- nvinfo : EIATTR_KPARAM_INFO
	.align		4
.L_25:
        /*0078*/ 	.byte	0x04, 0x17
        /*007a*/ 	.short	(.L_27 - .L_26)
.L_26:
        /*007c*/ 	.word	0x00000000
        /*0080*/ 	.short	0x0001
        /*0082*/ 	.short	0x0008
        /*0084*/ 	.byte	0x00, 0xf4, 0x21, 0x00


	//----- nvinfo : EIATTR_KPARAM_INFO
	.align		4
.L_27:
        /*0088*/ 	.byte	0x04, 0x17
        /*008a*/ 	.short	(.L_29 - .L_28)
.L_28:
        /*008c*/ 	.word	0x00000000
        /*0090*/ 	.short	0x0000
        /*0092*/ 	.short	0x0000
        /*0094*/ 	.byte	0x00, 0xf4, 0x21, 0x00


	//----- nvinfo : EIATTR_SPARSE_MMA_MASK
	.align		4
.L_29:
        /*0098*/ 	.byte	0x03, 0x50
        /*009a*/ 	.short	0x0000


	//----- nvinfo : EIATTR_MAXREG_COUNT
	.align		4
        /*009c*/ 	.byte	0x03, 0x1b
        /*009e*/ 	.short	0x00ff


	//----- nvinfo : EIATTR_EXIT_INSTR_OFFSETS
	.align		4
        /*00a0*/ 	.byte	0x04, 0x1c
        /*00a2*/ 	.short	(.L_31 - .L_30)


	//   ....[0]....
.L_30:
        /*00a4*/ 	.word	0x00000430


	//----- nvinfo : EIATTR_REQNTID
	.align		4
.L_31:
        /*00a8*/ 	.byte	0x04, 0x10
        /*00aa*/ 	.short	(.L_33 - .L_32)
.L_32:
        /*00ac*/ 	.word	0x00000080
        /*00b0*/ 	.word	0x00000001
        /*00b4*/ 	.word	0x00000001


	//----- nvinfo : EIATTR_CBANK_PARAM_SIZE
	.align		4
.L_33:
        /*00b8*/ 	.byte	0x03, 0x19
        /*00ba*/ 	.short	0x0044


	//----- nvinfo : EIATTR_PARAM_CBANK
	.align		4
        /*00bc*/ 	.byte	0x04, 0x0a
        /*00be*/ 	.short	(.L_35 - .L_34)
	.align		4
.L_34:
        /*00c0*/ 	.word	index@(.nv.constant0.triton_poi_fused__native_batch_norm_legit_no_training_add_cat_relu_8)
        /*00c4*/ 	.short	0x0210
        /*00c6*/ 	.short	0x0044


	//----- nvinfo : EIATTR_SW_WAR
	.align		4
.L_35:
        /*00c8*/ 	.byte	0x04, 0x36
        /*00ca*/ 	.short	(.L_37 - .L_36)
.L_36:
        /*00cc*/ 	.word	0x00000008
.L_37:


//--------------------- .nv.callgraph             --------------------------
	.section	.nv.callgraph,"",@"SHT_CUDA_CALLGRAPH"
	.align	4
	.sectionentsize	8
	.align		4
        /*0000*/ 	.word	0x00000000
	.align		4
        /*0004*/ 	.word	0xffffffff
	.align		4
        /*0008*/ 	.word	0x00000000
	.align		4
        /*000c*/ 	.word	0xfffffffe
	.align		4
        /*0010*/ 	.word	0x00000000
	.align		4
        /*0014*/ 	.word	0xfffffffd
	.align		4
        /*0018*/ 	.word	0x00000000
	.align		4
        /*001c*/ 	.word	0xfffffffc


//--------------------- .nv.constant4             --------------------------
	.section	.nv.constant4,"a",@progbits
	.align	8
	.align		8
.nv.constant4:
        /*0000*/ 	.dword	_$_str
	.align		8
        /*0008*/ 	.dword	_$_str_$_2


//--------------------- .text.triton_poi_fused__native_batch_norm_legit_no_training_add_cat_relu_8 --------------------------
	.section	.text.triton_poi_fused__native_batch_norm_legit_no_training_add_cat_relu_8,"ax",@progbits
	.align	128
        .global         triton_poi_fused__native_batch_norm_legit_no_training_add_cat_relu_8
        .type           triton_poi_fused__native_batch_norm_legit_no_training_add_cat_relu_8,@function
        .size           triton_poi_fused__native_batch_norm_legit_no_training_add_cat_relu_8,(.L_x_1 - triton_poi_fused__native_batch_norm_legit_no_training_add_cat_relu_8)
        .other          triton_poi_fused__native_batch_norm_legit_no_training_add_cat_relu_8,@"STO_CUDA_ENTRY STV_DEFAULT"
triton_poi_fused__native_batch_norm_legit_no_training_add_cat_relu_8:
.text.triton_poi_fused__native_batch_norm_legit_no_training_add_cat_relu_8:
[----:B------:R-:W-:Y:S01]  /*0000*/  LDC R1, c[0x0][0x28] ;  /* 0x00000a00ff017b82 */ /* 0x000fe20000000800 */
[----:B------:R-:W1:Y:S07]  /*0010*/  S2R R0, SR_TID.X ;  /* 0x0000000000007919 */ /* 0x000e6e0000002100 */
[----:B------:R-:W2:Y:S01]  /*0020*/  LDC.64 R10, c[0x0][0x220] ;  /* 0x00008800ff0a7b82 */ /* 0x000ea20000000a00 */
[----:B------:R-:W-:Y:S01]  /*0030*/  ULDC.64 UR4, c[0x0][0x208] ;  /* 0x0000820000047ab9 */ /* 0x000fe20000000a00 */
[----:B------:R-:W3:Y:S06]  /*0040*/  S2R R5, SR_CTAID.X ;  /* 0x0000000000057919 */ /* 0x000eec0000002500 */
[----:B------:R-:W4:Y:S08]  /*0050*/  LDC.64 R8, c[0x0][0x218] ;  /* 0x00008600ff087b82 */ /* 0x000f300000000a00 */
[----:B------:R-:W5:Y:S08]  /*0060*/  LDC.64 R14, c[0x0][0x228] ;  /* 0x00008a00ff0e7b82 */ /* 0x000f700000000a00 */
[----:B------:R-:W4:Y:S01]  /*0070*/  LDC.64 R12, c[0x0][0x230] ;  /* 0x00008c00ff0c7b82 */ /* 0x000f220000000a00 */
[----:B-1----:R-:W-:-:S02]  /*0080*/  SHF.L.U32 R0, R0, 0x1, RZ ;  /* 0x0000000100007819 */ /* 0x002fc400000006ff */
[----:B---3--:R-:W-:Y:S02]  /*0090*/  SHF.R.S32.HI R3, RZ, 0x17, R5 ;  /* 0x00000017ff037819 */ /* 0x008fe40000011405 */
[----:B------:R-:W-:Y:S02]  /*00a0*/  LOP3.LUT R0, R0, 0xfe, RZ, 0xc0, !PT ;  /* 0x000000fe00007812 */ /* 0x000fe400078ec0ff */
[----:B------:R-:W-:Y:S02]  /*00b0*/  SGXT R3, R3, 0x1 ;  /* 0x000000010303781a */ /* 0x000fe40000000200 */
[----:B------:R-:W-:Y:S02]  /*00c0*/  LEA R0, R5, R0, 0x8 ;  /* 0x0000000005007211 */ /* 0x000fe400078e40ff */
[----:B------:R-:W1:Y:S02]  /*00d0*/  LDC.64 R4, c[0x0][0x210] ;  /* 0x00008400ff047b82 */ /* 0x000e640000000a00 */
[----:B------:R-:W-:-:S04]  /*00e0*/  LEA.HI R3, R3, R0, RZ, 0x6 ;  /* 0x0000000003037211 */ /* 0x000fc800078f30ff */
[----:B------:R-:W-:-:S04]  /*00f0*/  SHF.R.S32.HI R3, RZ, 0x6, R3 ;  /* 0x00000006ff037819 */ /* 0x000fc80000011403 */
[----:B------:R-:W-:-:S04]  /*0100*/  LEA.HI R2, R3, R3, RZ, 0x7 ;  /* 0x0000000303027211 */ /* 0x000fc800078f38ff */
[----:B------:R-:W-:-:S04]  /*0110*/  LOP3.LUT R2, R2, 0xffffff80, RZ, 0xc0, !PT ;  /* 0xffffff8002027812 */ /* 0x000fc800078ec0ff */
[----:B------:R-:W-:Y:S02]  /*0120*/  IADD3 R17, R3, -R2, RZ ;  /* 0x8000000203117210 */ /* 0x000fe40007ffe0ff */
[----:B------:R-:W3:Y:S03]  /*0130*/  LDC.64 R2, c[0x0][0x238] ;  /* 0x00008e00ff027b82 */ /* 0x000ee60000000a00 */
[----:B--2---:R-:W-:-:S05]  /*0140*/  IMAD.WIDE R10, R17, 0x4, R10 ;  /* 0x00000004110a7825 */ /* 0x004fca00078e020a */
[----:B------:R2:W3:Y:S01]  /*0150*/  LDG.E.EL R6, desc[UR4][R10.64] ;  /* 0x000000040a067981 */ /* 0x0004e2000c2e1900 */
[----:B-1----:R-:W-:-:S04]  /*0160*/  IMAD.WIDE R4, R0, 0x4, R4 ;  /* 0x0000000400047825 */ /* 0x002fc800078e0204 */
[C---:B----4-:R-:W-:Y:S02]  /*0170*/  IMAD.WIDE R8, R17.reuse, 0x4, R8 ;  /* 0x0000000411087825 */ /* 0x050fe400078e0208 */
[----:B------:R-:W4:Y:S04]  /*0180*/  LDG.E.64 R4, desc[UR4][R4.64] ;  /* 0x0000000404047981 */ /* 0x000f28000c1e1b00 */
[----:B------:R1:W4:Y:S01]  /*0190*/  LDG.E.EL R7, desc[UR4][R8.64] ;  /* 0x0000000408077981 */ /* 0x000322000c2e1900 */
[----:B-----5:R-:W-:-:S04]  /*01a0*/  IMAD.WIDE R14, R17, 0x4, R14 ;  /* 0x00000004110e7825 */ /* 0x020fc800078e020e */
[----:B0-2---:R-:W-:Y:S02]  /*01b0*/  IMAD.WIDE R10, R17, 0x4, R12 ;  /* 0x00000004110a7825 */ /* 0x005fe400078e020c */
[----:B------:R0:W2:Y:S02]  /*01c0*/  LDG.E.EL R12, desc[UR4][R14.64] ;  /* 0x000000040e0c7981 */ /* 0x0000a4000c2e1900 */
[C---:B---3--:R-:W-:Y:S01]  /*01d0*/  IMAD.WIDE R2, R0.reuse, 0x4, R2 ;  /* 0x0000000400027825 */ /* 0x048fe200078e0202 */
[----:B-1----:R-:W1:Y:S01]  /*01e0*/  LDC.64 R8, c[0x0][0x248] ;  /* 0x00009200ff087b82 */ /* 0x002e620000000a00 */
[----:B------:R3:W2:Y:S04]  /*01f0*/  LDG.E.EL R13, desc[UR4][R10.64] ;  /* 0x000000040a0d7981 */ /* 0x0006a8000c2e1900 */
[----:B------:R-:W5:Y:S01]  /*0200*/  LDG.E.64 R2, desc[UR4][R2.64] ;  /* 0x0000000402027981 */ /* 0x000f62000c1e1b00 */
[----:B------:R-:W-:Y:S01]  /*0210*/  HFMA2.MMA R17, -RZ, RZ, 1.625, 0 ;  /* 0x3e800000ff117435 */ /* 0x000fe200000001ff */
[----:B0-----:R-:W-:Y:S01]  /*0220*/  SHF.R.S32.HI R15, RZ, 0x1f, R0 ;  /* 0x0000001fff0f7819 */ /* 0x001fe20000011400 */
[----:B---3--:R-:W0:Y:S03]  /*0230*/  LDC.64 R10, c[0x0][0x240] ;  /* 0x00009000ff0a7b82 */ /* 0x008e260000000a00 */
[----:B------:R-:W-:Y:S01]  /*0240*/  LEA.HI R15, R15, R0, RZ, 0xd ;  /* 0x000000000f0f7211 */ /* 0x000fe200078f68ff */
[----:B0-----:R-:W-:-:S04]  /*0250*/  IMAD.WIDE R10, R0, 0x4, R10 ;  /* 0x00000004000a7825 */ /* 0x001fc800078e020a */
[----:B------:R-:W-:-:S04]  /*0260*/  FADD R6, R6, 9.9999997473787516356e-06 ;  /* 0x3727c5ac06067421 */ /* 0x000fc80000000000 */
[----:B------:R-:W0:Y:S02]  /*0270*/  MUFU.SQRT R16, R6 ;  /* 0x0000000600107308 */ /* 0x000e240000002000 */
[C---:B0-----:R-:W-:Y:S02]  /*0280*/  FSETP.GT.AND P0, PT, R16.reuse, 8.50705917302346158658e+37, PT ;  /* 0x7e8000001000780b */ /* 0x041fe40003f04000 */
[----:B------:R-:W-:-:S11]  /*0290*/  FSETP.GEU.AND P1, PT, R16, 1.175494350822287508e-38, PT ;  /* 0x008000001000780b */ /* 0x000fd60003f2e000 */
[----:B------:R-:W-:-:S04]  /*02a0*/  @P0 FMUL R16, R16, 0.25 ;  /* 0x3e80000010100820 */ /* 0x000fc80000400000 */
[----:B------:R-:W-:-:S06]  /*02b0*/  @!P1 FMUL R16, R16, 16777216 ;  /* 0x4b80000010109820 */ /* 0x000fcc0000400000 */
[----:B------:R-:W0:Y:S01]  /*02c0*/  MUFU.RCP R16, R16 ;  /* 0x0000001000107308 */ /* 0x000e220000001000 */
[----:B------:R-:W-:Y:S01]  /*02d0*/  FSEL R17, R17, 1, P0 ;  /* 0x3f80000011117808 */ /* 0x000fe20000000000 */
[----:B----4-:R-:W-:-:S04]  /*02e0*/  FADD R4, R4, -R7 ;  /* 0x8000000704047221 */ /* 0x010fc80000000000 */
[----:B------:R-:W-:Y:S01]  /*02f0*/  @!P1 FMUL R17, R17, 16777216 ;  /* 0x4b80000011119820 */ /* 0x000fe20000400000 */
[----:B------:R-:W-:Y:S01]  /*0300*/  FADD R5, R5, -R7 ;  /* 0x8000000705057221 */ /* 0x000fe20000000000 */
[----:B------:R-:W-:Y:S02]  /*0310*/  SHF.L.U32 R7, R15, 0x2, RZ ;  /* 0x000000020f077819 */ /* 0x000fe400000006ff */
[----:B0-----:R-:W-:-:S04]  /*0320*/  FMUL R17, R16, R17 ;  /* 0x0000001110117220 */ /* 0x001fc80000400000 */
[-C--:B------:R-:W-:Y:S01]  /*0330*/  FMUL R4, R4, R17.reuse ;  /* 0x0000001104047220 */ /* 0x080fe20000400000 */
[----:B------:R-:W-:-:S03]  /*0340*/  FMUL R6, R5, R17 ;  /* 0x0000001105067220 */ /* 0x000fc60000400000 */
[C-C-:B--2---:R-:W-:Y:S01]  /*0350*/  FFMA R5, R12.reuse, R4, R13.reuse ;  /* 0x000000040c057223 */ /* 0x144fe2000000000d */
[----:B------:R-:W-:Y:S01]  /*0360*/  FFMA R6, R12, R6, R13 ;  /* 0x000000060c067223 */ /* 0x000fe2000000000d */
[----:B------:R-:W-:Y:S02]  /*0370*/  LOP3.LUT R15, R15, 0xffffe000, RZ, 0xc0, !PT ;  /* 0xffffe0000f0f7812 */ /* 0x000fe400078ec0ff */
[----:B------:R-:W-:Y:S01]  /*0380*/  LOP3.LUT R7, R7, 0xffff8000, RZ, 0xc0, !PT ;  /* 0xffff800007077812 */ /* 0x000fe200078ec0ff */
[----:B-----5:R-:W-:Y:S01]  /*0390*/  FADD R4, R3, R6 ;  /* 0x0000000603047221 */ /* 0x020fe20000000000 */
[----:B------:R-:W-:Y:S01]  /*03a0*/  FSETP.GEU.AND P0, PT, R5, -R2, PT ;  /* 0x800000020500720b */ /* 0x000fe20003f0e000 */
[----:B------:R-:W-:Y:S01]  /*03b0*/  FADD R2, R2, R5 ;  /* 0x0000000502027221 */ /* 0x000fe20000000000 */
[----:B------:R-:W-:Y:S02]  /*03c0*/  IADD3 R7, R7, R0, -R15 ;  /* 0x0000000007077210 */ /* 0x000fe40007ffe80f */
[----:B------:R-:W-:-:S02]  /*03d0*/  FSETP.GEU.AND P1, PT, R6, -R3, PT ;  /* 0x800000030600720b */ /* 0x000fc40003f2e000 */
[----:B------:R-:W-:Y:S01]  /*03e0*/  FSEL R2, R2, RZ, P0 ;  /* 0x000000ff02027208 */ /* 0x000fe20000000000 */
[----:B-1----:R-:W-:Y:S01]  /*03f0*/  IMAD.WIDE R8, R7, 0x4, R8 ;  /* 0x0000000407087825 */ /* 0x002fe200078e0208 */
[----:B------:R-:W-:-:S05]  /*0400*/  FSEL R3, R4, RZ, P1 ;  /* 0x000000ff04037208 */ /* 0x000fca0000800000 */
[----:B------:R-:W-:Y:S04]  /*0410*/  STG.E.64 desc[UR4][R10.64], R2 ;  /* 0x000000020a007986 */ /* 0x000fe8000c101b04 */
[----:B------:R-:W-:Y:S01]  /*0420*/  STG.E.64 desc[UR4][R8.64], R2 ;  /* 0x0000000208007986 */ /* 0x000fe2000c101b04 */
[----:B------:R-:W-:Y:S05]  /*0430*/  EXIT ;  /* 0x000000000000794d */ /* 0x000fea0003800000 */
.L_x_0:
[----:B------:R-:W-:-:S00]  /*0440*/  BRA `(.L_x_0) ;  /* 0xfffffffc00fc7947 */ /* 0x000fc0000383ffff */
[----:B------:R-:W-:-:S00]  /*0450*/  NOP ;  /* 0x0000000000007918 */ /* 0x000fc00000000000 */
        /* <DEDUP_REMOVED lines=10> */
.L_x_1:


//--------------------- .nv.global.init           --------------------------
	.section	.nv.global.init,"aw",@progbits
.nv.global.init:
	.type		_$_str,@object
	.size		_$_str,(_$_str_$_2 - _$_str)
_$_str:
        /*0000*/ 	.byte	0x5f, 0x5f, 0x43, 0x55, 0x44, 0x41, 0x5f, 0x46, 0x54, 0x5a, 0x00
	.type		_$_str_$_2,@object
	.size		_$_str_$_2,(.L_1 - _$_str_$_2)
_$_str_$_2:
        /*000b*/ 	.byte	0x5f, 0x5f, 0x43, 0x55, 0x44, 0x41, 0x5f, 0x50, 0x52, 0x45, 0x43, 0x5f, 0x53, 0x51, 0x52, 0x54
        /*001b*/ 	.byte	0x00
.L_1:


//--------------------- .nv.constant0.triton_poi_fused__native_batch_norm_legit_no_training_add_cat_relu_8 --------------------------
	.section	.nv.constant0.triton_poi_fused__native_batch_norm_legit_no_training_add_cat_relu_8,"a",@progbits
	.sectionflags	@""
	.align	4
.nv.constant0.triton_poi_fused__native_batch_norm_legit_no_training_add_cat_relu_8:
	.zero		596
